	.headerflags	@"EF_CUDA_TEXMODE_UNIFIED EF_CUDA_64BIT_ADDRESS EF_CUDA_ACCELERATORS EF_CUDA_SM90 EF_CUDA_VIRTUAL_SM(EF_CUDA_SM90)"
	.elftype	@"ET_EXEC"


//--------------------- .nv.info                  --------------------------
	.section	.nv.info,"",@"SHT_CUDA_INFO"
	.align	4


	//----- nvinfo : EIATTR_REGCOUNT
	.align		4
        /*0000*/ 	.byte	0x04, 0x2f
        /*0002*/ 	.short	(.L_1 - .L_0)
	.align		4
.L_0:
        /*0004*/ 	.word	index@(triton_poi_fused_convolution_relu_6)
        /*0008*/ 	.word	0x0000000c


	//----- nvinfo : EIATTR_MIN_STACK_SIZE
	.align		4
.L_1:
        /*000c*/ 	.byte	0x04, 0x12
        /*000e*/ 	.short	(.L_3 - .L_2)
	.align		4
.L_2:
        /*0010*/ 	.word	index@(triton_poi_fused_convolution_relu_6)
        /*0014*/ 	.word	0x00000000


	//----- nvinfo : EIATTR_FRAME_SIZE
	.align		4
.L_3:
        /*0018*/ 	.byte	0x04, 0x11
        /*001a*/ 	.short	(.L_5 - .L_4)
	.align		4
.L_4:
        /*001c*/ 	.word	index@(triton_poi_fused_convolution_relu_6)
        /*0020*/ 	.word	0x00000000


	//----- nvinfo : EIATTR_MIN_STACK_SIZE
	.align		4
.L_5:
        /*0024*/ 	.byte	0x04, 0x12
        /*0026*/ 	.short	(.L_7 - .L_6)
	.align		4
.L_6:
        /*0028*/ 	.word	index@(triton_poi_fused_convolution_relu_6)
        /*002c*/ 	.word	0x00000000
.L_7:


//--------------------- .nv.info.triton_poi_fused_convolution_relu_6 --------------------------
	.section	.nv.info.triton_poi_fused_convolution_relu_6,"",@"SHT_CUDA_INFO"
	.sectionflags	@""
	.align	4


	//----- nvinfo : EIATTR_CUDA_API_VERSION
	.align		4
        /*0000*/ 	.byte	0x04, 0x37
        /*0002*/ 	.short	(.L_9 - .L_8)
.L_8:
        /*0004*/ 	.word	0x0000007c


	//----- nvinfo : EIATTR_KPARAM_INFO
	.align		4
.L_9:
        /*0008*/ 	.byte	0x04, 0x17
        /*000a*/ 	.short	(.L_11 - .L_10)
.L_10:
        /*000c*/ 	.word	0x00000000
        /*0010*/ 	.short	0x0002
        /*0012*/ 	.short	0x0010
        /*0014*/ 	.byte	0x00, 0xf0, 0x11, 0x00


	//----- nvinfo : EIATTR_KPARAM_INFO
	.align		4
.L_11:
        /*0018*/ 	.byte	0x04, 0x17
        /*001a*/ 	.short	(.L_13 - .L_12)
.L_12:
        /*001c*/ 	.word	0x00000000
        /*0020*/ 	.short	0x0001
        /*0022*/ 	.short	0x0008
        /*0024*/ 	.byte	0x00, 0xf4, 0x21, 0x00


	//----- nvinfo : EIATTR_KPARAM_INFO
	.align		4
.L_13:
        /*0028*/ 	.byte	0x04, 0x17
        /*002a*/ 	.short	(.L_15 - .L_14)
.L_14:
        /*002c*/ 	.word	0x00000000
        /*0030*/ 	.short	0x0000
        /*0032*/ 	.short	0x0000
        /*0034*/ 	.byte	0x00, 0xf4, 0x21, 0x00


	//----- nvinfo : EIATTR_SPARSE_MMA_MASK
	.align		4
.L_15:
        /*0038*/ 	.byte	0x03, 0x50
        /*003a*/ 	.short	0x0000


	//----- nvinfo : EIATTR_MAXREG_COUNT
	.align		4
        /*003c*/ 	.byte	0x03, 0x1b
        /*003e*/ 	.short	0x00ff


	//----- nvinfo : EIATTR_EXIT_INSTR_OFFSETS
	.align		4
        /*0040*/ 	.byte	0x04, 0x1c
        /*0042*/ 	.short	(.L_17 - .L_16)


	//   ....[0]....
.L_16:
        /*0044*/ 	.word	0x000001a0


	//   ....[1]....
        /*0048*/ 	.word	0x000001c0


	//----- nvinfo : EIATTR_REQNTID
	.align		4
.L_17:
        /*004c*/ 	.byte	0x04, 0x10
        /*004e*/ 	.short	(.L_19 - .L_18)
.L_18:
        /*0050*/ 	.word	0x00000100
        /*0054*/ 	.word	0x00000001
        /*0058*/ 	.word	0x00000001


	//----- nvinfo : EIATTR_CBANK_PARAM_SIZE
	.align		4
.L_19:
        /*005c*/ 	.byte	0x03, 0x19
        /*005e*/ 	.short	0x0014


	//----- nvinfo : EIATTR_PARAM_CBANK
	.align		4
        /*0060*/ 	.byte	0x04, 0x0a
        /*0062*/ 	.short	(.L_21 - .L_20)
	.align		4
.L_20:
        /*0064*/ 	.word	index@(.nv.constant0.triton_poi_fused_convolution_relu_6)
        /*0068*/ 	.short	0x0210
        /*006a*/ 	.short	0x0014


	//----- nvinfo : EIATTR_SW_WAR
	.align		4
.L_21:
        /*006c*/ 	.byte	0x04, 0x36
        /*006e*/ 	.short	(.L_23 - .L_22)
.L_22:
        /*0070*/ 	.word	0x00000008
.L_23:


//--------------------- .nv.callgraph             --------------------------
	.section	.nv.callgraph,"",@"SHT_CUDA_CALLGRAPH"
	.align	4
	.sectionentsize	8
	.align		4
        /*0000*/ 	.word	0x00000000
	.align		4
        /*0004*/ 	.word	0xffffffff
	.align		4
        /*0008*/ 	.word	0x00000000
	.align		4
        /*000c*/ 	.word	0xfffffffe
	.align		4
        /*0010*/ 	.word	0x00000000
	.align		4
        /*0014*/ 	.word	0xfffffffd
	.align		4
        /*0018*/ 	.word	0x00000000
	.align		4
        /*001c*/ 	.word	0xfffffffc


//--------------------- .text.triton_poi_fused_convolution_relu_6 --------------------------
	.section	.text.triton_poi_fused_convolution_relu_6,"ax",@progbits
	.align	128
        .global         triton_poi_fused_convolution_relu_6
        .type           triton_poi_fused_convolution_relu_6,@function
        .size           triton_poi_fused_convolution_relu_6,(.L_x_1 - triton_poi_fused_convolution_relu_6)
        .other          triton_poi_fused_convolution_relu_6,@"STO_CUDA_ENTRY STV_DEFAULT"
triton_poi_fused_convolution_relu_6:
.text.triton_poi_fused_convolution_relu_6:
[----:B------:R-:W0:Y:S02]  /*0000*/  LDC R1, c[0x0][0x28] ;  /* 0x00000a00ff017b82 */ /* 0x000e240000000800 */
[----:B------:R-:W1:Y:S01]  /*0010*/  S2R R0, SR_TID.X ;  /* 0x0000000000007919 */ /* 0x000e620000002100 */
[----:B------:R-:W2:Y:S01]  /*0020*/  LDC.64 R2, c[0x0][0x210] ;  /* 0x00008400ff027b82 */ /* 0x000ea20000000a00 */
[----:B------:R-:W-:Y:S01]  /*0030*/  ULDC.64 UR4, c[0x0][0x208] ;  /* 0x0000820000047ab9 */ /* 0x000fe20000000a00 */
[----:B------:R-:W3:Y:S06]  /*0040*/  S2R R7, SR_CTAID.X ;  /* 0x0000000000077919 */ /* 0x000eec0000002500 */
[----:B------:R-:W4:Y:S01]  /*0050*/  LDC.64 R4, c[0x0][0x218] ;  /* 0x00008600ff047b82 */ /* 0x000f220000000a00 */
[----:B-1----:R-:W-:-:S05]  /*0060*/  IMAD.SHL.U32 R0, R0, 0x2, RZ ;  /* 0x0000000200007824 */ /* 0x002fca00078e00ff */
[----:B------:R-:W-:-:S05]  /*0070*/  LOP3.LUT R0, R0, 0x1fe, RZ, 0xc0, !PT ;  /* 0x000001fe00007812 */ /* 0x000fca00078ec0ff */
[----:B---3--:R-:W-:-:S04]  /*0080*/  IMAD R7, R7, 0x200, R0 ;  /* 0x0000020007077824 */ /* 0x008fc800078e0200 */
[C---:B------:R-:W-:Y:S01]  /*0090*/  IMAD.HI R0, R7.reuse, 0x2aaaaaab, RZ ;  /* 0x2aaaaaab07007827 */ /* 0x040fe200078e02ff */
[----:B------:R-:W-:-:S03]  /*00a0*/  ISETP.GE.AND P2, PT, R7, 0x5b8d80, PT ;  /* 0x005b8d800700780c */ /* 0x000fc60003f46270 */
[----:B--2---:R-:W-:Y:S01]  /*00b0*/  IMAD.WIDE R2, R7, 0x4, R2 ;  /* 0x0000000407027825 */ /* 0x004fe200078e0202 */
[----:B------:R-:W-:-:S04]  /*00c0*/  SHF.R.U32.HI R9, RZ, 0x1f, R0 ;  /* 0x0000001fff097819 */ /* 0x000fc80000011600 */
[----:B------:R-:W-:-:S05]  /*00d0*/  LEA.HI R0, R0, R9, RZ, 0x1c ;  /* 0x0000000900007211 */ /* 0x000fca00078fe0ff */
[----:B------:R-:W-:Y:S01]  /*00e0*/  IMAD R9, R0, -0x60, R7 ;  /* 0xffffffa000097824 */ /* 0x000fe200078e0207 */
[----:B------:R-:W-:-:S03]  /*00f0*/  CS2R R6, SRZ ;  /* 0x0000000000067805 */ /* 0x000fc6000001ff00 */
[----:B----4-:R-:W-:Y:S01]  /*0100*/  IMAD.WIDE R4, R9, 0x4, R4 ;  /* 0x0000000409047825 */ /* 0x010fe200078e0204 */
[----:B------:R-:W-:Y:S02]  /*0110*/  CS2R R8, SRZ ;  /* 0x0000000000087805 */ /* 0x000fe4000001ff00 */
[----:B------:R-:W2:Y:S04]  /*0120*/  @!P2 LDG.E.64 R6, desc[UR4][R2.64] ;  /* 0x000000040206a981 */ /* 0x000ea8000c1e1b00 */
[----:B------:R-:W2:Y:S02]  /*0130*/  @!P2 LDG.E.EL.64 R8, desc[UR4][R4.64] ;  /* 0x000000040408a981 */ /* 0x000ea4000c2e1b00 */
[----:B--2---:R-:W-:Y:S01]  /*0140*/  FSETP.GEU.AND P0, PT, R6, -R8, PT ;  /* 0x800000080600720b */ /* 0x004fe20003f0e000 */
[----:B------:R-:W-:Y:S01]  /*0150*/  FADD R6, R8, R6 ;  /* 0x0000000608067221 */ /* 0x000fe20000000000 */
[----:B------:R-:W-:Y:S01]  /*0160*/  FADD R0, R9, R7 ;  /* 0x0000000709007221 */ /* 0x000fe20000000000 */
[----:B------:R-:W-:-:S03]  /*0170*/  FSETP.GEU.AND P1, PT, R7, -R9, PT ;  /* 0x800000090700720b */ /* 0x000fc60003f2e000 */
[----:B------:R-:W-:Y:S02]  /*0180*/  FSEL R6, R6, RZ, P0 ;  /* 0x000000ff06067208 */ /* 0x000fe40000000000 */
[----:B------:R-:W-:Y:S01]  /*0190*/  FSEL R7, R0, RZ, P1 ;  /* 0x000000ff00077208 */ /* 0x000fe20000800000 */
[----:B------:R-:W-:Y:S07]  /*01a0*/  @P2 EXIT ;  /* 0x000000000000294d */ /* 0x000fee0003800000 */
[----:B------:R-:W-:Y:S01]  /*01b0*/  STG.E.64 desc[UR4][R2.64], R6 ;  /* 0x0000000602007986 */ /* 0x000fe2000c101b04 */
[----:B------:R-:W-:Y:S05]  /*01c0*/  EXIT ;  /* 0x000000000000794d */ /* 0x000fea0003800000 */
.L_x_0:
[----:B------:R-:W-:-:S00]  /*01d0*/  BRA `(.L_x_0) ;  /* 0xfffffffc00fc7947 */ /* 0x000fc0000383ffff */
[----:B------:R-:W-:-:S00]  /*01e0*/  NOP ;  /* 0x0000000000007918 */ /* 0x000fc00000000000 */
        /* <DEDUP_REMOVED lines=9> */
.L_x_1:


//--------------------- .nv.constant0.triton_poi_fused_convolution_relu_6 --------------------------
	.section	.nv.constant0.triton_poi_fused_convolution_relu_6,"a",@progbits
	.sectionflags	@""
	.align	4
.nv.constant0.triton_poi_fused_convolution_relu_6:
	.zero		548
